//
// Generated by NVIDIA NVVM Compiler
//
// Compiler Build ID: CL-36424714
// Cuda compilation tools, release 13.0, V13.0.88
// Based on NVVM 20.0.0
//

.version 9.0
.target sm_100
.address_size 64

	// .globl	default_function_kernel

.visible .entry default_function_kernel(
	.param .u64 .ptr .align 1 default_function_kernel_param_0,
	.param .u64 .ptr .align 1 default_function_kernel_param_1
)
.maxntid 54
{
	.reg .b32 	%r<11>;
	.reg .b32 	%f<2>;
	.reg .b64 	%rd<9>;

	ld.param.u64 	%rd1, [default_function_kernel_param_0];
	ld.param.u64 	%rd2, [default_function_kernel_param_1];
	cvta.to.global.u64 	%rd3, %rd1;
	cvta.to.global.u64 	%rd4, %rd2;
	mov.u32 	%r1, %ctaid.x;
	mov.u32 	%r2, %tid.x;
	mul.hi.u32 	%r3, %r1, -1834521695;
	shr.u32 	%r4, %r3, 11;
	mul.lo.s32 	%r5, %r4, 3575;
	sub.s32 	%r6, %r1, %r5;
	mad.lo.s32 	%r7, %r6, 54, %r2;
	mad.lo.s32 	%r8, %r4, -193050, %r7;
	add.s32 	%r9, %r8, 14478750;
	mul.wide.s32 	%rd5, %r9, 4;
	add.s64 	%rd6, %rd4, %rd5;
	ld.global.nc.f32 	%f1, [%rd6];
	mad.lo.s32 	%r10, %r1, 54, %r2;
	mul.wide.u32 	%rd7, %r10, 4;
	add.s64 	%rd8, %rd3, %rd7;
	st.global.f32 	[%rd8], %f1;
	ret;

}


// ===== COMPILED SASS (sm_100) =====

	.target	sm_100

	.elftype	@"ET_EXEC"


//--------------------- .note.nv.tkinfo           --------------------------
	.section	.note.nv.tkinfo,"",@"SHT_NOTE"
	.sectionflags	@"SHF_NOTE_NV_TKINFO"
	.tkinfo
        /*0018*/ 	.word	0x00000002
        /*0030*/ 	.string	""
        /*0030*/ 	.string	"ptxas"
        /*0030*/ 	.string	"Cuda compilation tools, release 13.0, V13.0.88"
        /*0030*/ 	.string	"Build cuda_13.0.r13.0/compiler.36424714_0"
        /*0030*/ 	.string	"-arch sm_100 -m 64 "



//--------------------- .note.nv.cuinfo           --------------------------
	.section	.note.nv.cuinfo,"",@"SHT_NOTE"
	.sectionflags	@"SHF_NOTE_NV_CUINFO"
        /*0018*/ 	.short	0x0002
        /*001a*/ 	.short	0x0064
        /*001c*/ 	.short	0x0082
	.zero		2


//--------------------- .nv.info                  --------------------------
	.section	.nv.info,"",@"SHT_CUDA_INFO"
	.align	4


	//----- nvinfo : EIATTR_REGCOUNT
	.align		4
        /*0000*/ 	.byte	0x04, 0x2f
        /*0002*/ 	.short	(.L_1 - .L_0)
	.align		4
.L_0:
        /*0004*/ 	.word	index@(default_function_kernel)
        /*0008*/ 	.word	0x0000000a


	//----- nvinfo : EIATTR_FRAME_SIZE
	.align		4
.L_1:
        /*000c*/ 	.byte	0x04, 0x11
        /*000e*/ 	.short	(.L_3 - .L_2)
	.align		4
.L_2:
        /*0010*/ 	.word	index@(default_function_kernel)
        /*0014*/ 	.word	0x00000000


	//----- nvinfo : EIATTR_MIN_STACK_SIZE
	.align		4
.L_3:
        /*0018*/ 	.byte	0x04, 0x12
        /*001a*/ 	.short	(.L_5 - .L_4)
	.align		4
.L_4:
        /*001c*/ 	.word	index@(default_function_kernel)
        /*0020*/ 	.word	0x00000000
.L_5:


//--------------------- .nv.compat                --------------------------
	.section	.nv.compat,"",@"SHT_CUDA_COMPAT_INFO"
	.align	4
        /*0000*/ 	.byte	0x02, 0x09, 0x00, 0x00, 0x02, 0x02, 0x01, 0x00, 0x02, 0x05, 0x05, 0x00, 0x03, 0x07, 0x01, 0x01
        /*0010*/ 	.byte	0x02, 0x03, 0x00, 0x00, 0x02, 0x06, 0x01, 0x00, 0x04, 0x0b, 0x08, 0x00, 0x09, 0x00, 0x00, 0x00
        /*0020*/ 	.byte	0x00, 0x00, 0x00, 0x00


//--------------------- .nv.info.default_function_kernel --------------------------
	.section	.nv.info.default_function_kernel,"",@"SHT_CUDA_INFO"
	.sectionflags	@""
	.align	4


	//----- nvinfo : EIATTR_CUDA_API_VERSION
	.align		4
        /*0000*/ 	.byte	0x04, 0x37
        /*0002*/ 	.short	(.L_7 - .L_6)
.L_6:
        /*0004*/ 	.word	0x00000082


	//----- nvinfo : EIATTR_KPARAM_INFO
	.align		4
.L_7:
        /*0008*/ 	.byte	0x04, 0x17
        /*000a*/ 	.short	(.L_9 - .L_8)
.L_8:
        /*000c*/ 	.word	0x00000000
        /*0010*/ 	.short	0x0001
        /*0012*/ 	.short	0x0008
        /*0014*/ 	.byte	0x00, 0xf5, 0x21, 0x00


	//----- nvinfo : EIATTR_KPARAM_INFO
	.align		4
.L_9:
        /*0018*/ 	.byte	0x04, 0x17
        /*001a*/ 	.short	(.L_11 - .L_10)
.L_10:
        /*001c*/ 	.word	0x00000000
        /*0020*/ 	.short	0x0000
        /*0022*/ 	.short	0x0000
        /*0024*/ 	.byte	0x00, 0xf5, 0x21, 0x00


	//----- nvinfo : EIATTR_SPARSE_MMA_MASK
	.align		4
.L_11:
        /*0028*/ 	.byte	0x03, 0x50
        /*002a*/ 	.short	0x0000


	//----- nvinfo : EIATTR_MAXREG_COUNT
	.align		4
        /*002c*/ 	.byte	0x03, 0x1b
        /*002e*/ 	.short	0x00ff


	//----- nvinfo : EIATTR_MERCURY_ISA_VERSION
	.align		4
        /*0030*/ 	.byte	0x03, 0x5f
        /*0032*/ 	.short	0x0101


	//----- nvinfo : EIATTR_VRC_CTA_INIT_COUNT
	.align		4
        /*0034*/ 	.byte	0x02, 0x4a
	.zero		1
	.zero		1


	//----- nvinfo : EIATTR_EXIT_INSTR_OFFSETS
	.align		4
        /*0038*/ 	.byte	0x04, 0x1c
        /*003a*/ 	.short	(.L_13 - .L_12)


	//   ....[0]....
.L_12:
        /*003c*/ 	.word	0x00000110


	//----- nvinfo : EIATTR_MAX_THREADS
	.align		4
.L_13:
        /*0040*/ 	.byte	0x04, 0x05
        /*0042*/ 	.short	(.L_15 - .L_14)
.L_14:
        /*0044*/ 	.word	0x00000036
        /*0048*/ 	.word	0x00000001
        /*004c*/ 	.word	0x00000001


	//----- nvinfo : EIATTR_CBANK_PARAM_SIZE
	.align		4
.L_15:
        /*0050*/ 	.byte	0x03, 0x19
        /*0052*/ 	.short	0x0010


	//----- nvinfo : EIATTR_PARAM_CBANK
	.align		4
        /*0054*/ 	.byte	0x04, 0x0a
        /*0056*/ 	.short	(.L_17 - .L_16)
	.align		4
.L_16:
        /*0058*/ 	.word	index@(.nv.constant0.default_function_kernel)
        /*005c*/ 	.short	0x0380
        /*005e*/ 	.short	0x0010


	//----- nvinfo : EIATTR_SW_WAR
	.align		4
.L_17:
        /*0060*/ 	.byte	0x04, 0x36
        /*0062*/ 	.short	(.L_19 - .L_18)
.L_18:
        /*0064*/ 	.word	0x00000008
.L_19:


//--------------------- .nv.callgraph             --------------------------
	.section	.nv.callgraph,"",@"SHT_CUDA_CALLGRAPH"
	.align	4
	.sectionentsize	8
	.align		4
        /*0000*/ 	.word	0x00000000
	.align		4
        /*0004*/ 	.word	0xffffffff
	.align		4
        /*0008*/ 	.word	0x00000000
	.align		4
        /*000c*/ 	.word	0xfffffffe
	.align		4
        /*0010*/ 	.word	0x00000000
	.align		4
        /*0014*/ 	.word	0xfffffffd
	.align		4
        /*0018*/ 	.word	0x00000000
	.align		4
        /*001c*/ 	.word	0xfffffffc


//--------------------- .text.default_function_kernel --------------------------
	.section	.text.default_function_kernel,"ax",@progbits
	.align	128
        .global         default_function_kernel
        .type           default_function_kernel,@function
        .size           default_function_kernel,(.L_x_1 - default_function_kernel)
        .other          default_function_kernel,@"STO_CUDA_ENTRY STV_DEFAULT"
default_function_kernel:
.text.default_function_kernel:
[----:B------:R-:W-:Y:S01]  /*0000*/  LDC R1, c[0x0][0x37c] ;  /* 0x0000df00ff017b82 */ /* 0x000fe20000000800 */
[----:B------:R-:W0:Y:S07]  /*0010*/  S2R R7, SR_CTAID.X ;  /* 0x0000000000077919 */ /* 0x000e2e0000002500 */
[----:B------:R-:W1:Y:S01]  /*0020*/  LDC.64 R2, c[0x0][0x388] ;  /* 0x0000e200ff027b82 */ /* 0x000e620000000a00 */
[----:B------:R-:W2:Y:S01]  /*0030*/  LDCU.64 UR4, c[0x0][0x358] ;  /* 0x00006b00ff0477ac */ /* 0x000ea20008000a00 */
[----:B------:R-:W3:Y:S01]  /*0040*/  S2R R6, SR_TID.X ;  /* 0x0000000000067919 */ /* 0x000ee20000002100 */
[----:B0-----:R-:W-:-:S05]  /*0050*/  IMAD.HI.U32 R0, R7, -0x6d58945f, RZ ;  /* 0x92a76ba107007827 */ /* 0x001fca00078e00ff */
[----:B------:R-:W-:-:S05]  /*0060*/  SHF.R.U32.HI R0, RZ, 0xb, R0 ;  /* 0x0000000bff007819 */ /* 0x000fca0000011600 */
[----:B------:R-:W-:-:S04]  /*0070*/  IMAD R4, R0, -0xdf7, R7 ;  /* 0xfffff20900047824 */ /* 0x000fc800078e0207 */
[----:B---3--:R-:W-:-:S04]  /*0080*/  IMAD R5, R4, 0x36, R6 ;  /* 0x0000003604057824 */ /* 0x008fc800078e0206 */
[----:B------:R-:W-:-:S05]  /*0090*/  IMAD R5, R0, -0x2f21a, R5 ;  /* 0xfffd0de600057824 */ /* 0x000fca00078e0205 */
[----:B------:R-:W-:-:S05]  /*00a0*/  IADD3 R5, PT, PT, R5, 0xdced9e, RZ ;  /* 0x00dced9e05057810 */ /* 0x000fca0007ffe0ff */
[----:B-1----:R-:W-:Y:S02]  /*00b0*/  IMAD.WIDE R2, R5, 0x4, R2 ;  /* 0x0000000405027825 */ /* 0x002fe400078e0202 */
[----:B------:R-:W0:Y:S04]  /*00c0*/  LDC.64 R4, c[0x0][0x380] ;  /* 0x0000e000ff047b82 */ /* 0x000e280000000a00 */
[----:B--2---:R-:W2:Y:S01]  /*00d0*/  LDG.E.CONSTANT R3, desc[UR4][R2.64] ;  /* 0x0000000402037981 */ /* 0x004ea2000c1e9900 */
[----:B------:R-:W-:-:S04]  /*00e0*/  IMAD R7, R7, 0x36, R6 ;  /* 0x0000003607077824 */ /* 0x000fc800078e0206 */
[----:B0-----:R-:W-:-:S05]  /*00f0*/  IMAD.WIDE.U32 R4, R7, 0x4, R4 ;  /* 0x0000000407047825 */ /* 0x001fca00078e0004 */
[----:B--2---:R-:W-:Y:S01]  /*0100*/  STG.E desc[UR4][R4.64], R3 ;  /* 0x0000000304007986 */ /* 0x004fe2000c101904 */
[----:B------:R-:W-:Y:S05]  /*0110*/  EXIT ;  /* 0x000000000000794d */ /* 0x000fea0003800000 */
.L_x_0:
[----:B------:R-:W-:-:S00]  /*0120*/  BRA `(.L_x_0) ;  /* 0xfffffffc00fc7947 */ /* 0x000fc0000383ffff */
[----:B------:R-:W-:-:S00]  /*0130*/  NOP ;  /* 0x0000000000007918 */ /* 0x000fc00000000000 */
        /* <DEDUP_REMOVED lines=12> */
.L_x_1:


//--------------------- .nv.shared.reserved.0     --------------------------
	.section	.nv.shared.reserved.0,"aw",@nobits
	.weak		__nv_reservedSMEM_offset_0_alias
	.size		__nv_reservedSMEM_offset_0_alias, 0, 64
	.other		__nv_reservedSMEM_offset_0_alias,@"STO_CUDA_RESERVED_SHARED STV_DEFAULT"
__nv_reservedSMEM_offset_0_alias:
	.zero		0
	.zero		64


//--------------------- .nv.constant0.default_function_kernel --------------------------
	.section	.nv.constant0.default_function_kernel,"a",@progbits
	.sectionflags	@""
	.align	4
.nv.constant0.default_function_kernel:
	.zero		912


//--------------------- SYMBOLS --------------------------

	.type		.nv.reservedSmem.offset0,@object
	.size		.nv.reservedSmem.offset0,0x4
